//
// Generated by NVIDIA NVVM Compiler
//
// Compiler Build ID: CL-36424714
// Cuda compilation tools, release 13.0, V13.0.88
// Based on NVVM 20.0.0
//

.version 9.0
.target sm_100
.address_size 64

	// .globl	_Z16PersistentKernelPVi

.visible .entry _Z16PersistentKernelPVi(
	.param .u64 .ptr .align 1 _Z16PersistentKernelPVi_param_0
)
{
	.reg .pred 	%p<9>;
	.reg .b32 	%r<17>;
	.reg .b64 	%rd<5>;

	ld.param.u64 	%rd3, [_Z16PersistentKernelPVi_param_0];
	cvta.to.global.u64 	%rd1, %rd3;
	ld.volatile.global.u32 	%r2, [%rd1+4];
	setp.eq.s32 	%p1, %r2, 1;
	@%p1 bra 	$L__BB0_10;
	mov.u32 	%r3, %tid.x;
	mov.u32 	%r4, %ntid.y;
	mov.u32 	%r5, %tid.z;
	mov.u32 	%r6, %tid.y;
	mad.lo.s32 	%r7, %r5, %r4, %r6;
	mov.u32 	%r8, %ntid.x;
	mul.lo.s32 	%r9, %r7, %r8;
	or.b32  	%r1, %r9, %r3;
	mov.u32 	%r10, %ctaid.x;
	mul.wide.u32 	%rd4, %r10, 4;
	add.s64 	%rd2, %rd1, %rd4;
$L__BB0_2:
	setp.ne.s32 	%p2, %r1, 0;
	@%p2 bra 	$L__BB0_6;
	ld.volatile.global.u32 	%r11, [%rd2];
	setp.eq.s32 	%p3, %r11, 1;
	@%p3 bra 	$L__BB0_6;
$L__BB0_4:
	ld.volatile.global.u32 	%r12, [%rd1+4];
	setp.eq.s32 	%p4, %r12, 1;
	@%p4 bra 	$L__BB0_6;
	membar.sys;
	ld.volatile.global.u32 	%r13, [%rd2];
	setp.ne.s32 	%p5, %r13, 1;
	@%p5 bra 	$L__BB0_4;
$L__BB0_6:
	bar.sync 	0;
	ld.volatile.global.u32 	%r14, [%rd1+4];
	setp.eq.s32 	%p6, %r14, 1;
	@%p6 bra 	$L__BB0_10;
	setp.ne.s32 	%p7, %r1, 0;
	@%p7 bra 	$L__BB0_9;
	mov.b32 	%r15, 0;
	st.volatile.global.u32 	[%rd2], %r15;
$L__BB0_9:
	ld.volatile.global.u32 	%r16, [%rd1+4];
	setp.ne.s32 	%p8, %r16, 1;
	@%p8 bra 	$L__BB0_2;
$L__BB0_10:
	ret;

}


// ===== COMPILED SASS (sm_100) =====

	.target	sm_100

	.elftype	@"ET_EXEC"


//--------------------- .note.nv.tkinfo           --------------------------
	.section	.note.nv.tkinfo,"",@"SHT_NOTE"
	.sectionflags	@"SHF_NOTE_NV_TKINFO"
	.tkinfo
        /*0018*/ 	.word	0x00000002
        /*0030*/ 	.string	""
        /*0030*/ 	.string	"ptxas"
        /*0030*/ 	.string	"Cuda compilation tools, release 13.0, V13.0.88"
        /*0030*/ 	.string	"Build cuda_13.0.r13.0/compiler.36424714_0"
        /*0030*/ 	.string	"-arch sm_100 -m 64 "



//--------------------- .note.nv.cuinfo           --------------------------
	.section	.note.nv.cuinfo,"",@"SHT_NOTE"
	.sectionflags	@"SHF_NOTE_NV_CUINFO"
        /*0018*/ 	.short	0x0002
        /*001a*/ 	.short	0x0064
        /*001c*/ 	.short	0x0082
	.zero		2


//--------------------- .nv.info                  --------------------------
	.section	.nv.info,"",@"SHT_CUDA_INFO"
	.align	4


	//----- nvinfo : EIATTR_REGCOUNT
	.align		4
        /*0000*/ 	.byte	0x04, 0x2f
        /*0002*/ 	.short	(.L_1 - .L_0)
	.align		4
.L_0:
        /*0004*/ 	.word	index@(_Z16PersistentKernelPVi)
        /*0008*/ 	.word	0x0000000c


	//----- nvinfo : EIATTR_FRAME_SIZE
	.align		4
.L_1:
        /*000c*/ 	.byte	0x04, 0x11
        /*000e*/ 	.short	(.L_3 - .L_2)
	.align		4
.L_2:
        /*0010*/ 	.word	index@(_Z16PersistentKernelPVi)
        /*0014*/ 	.word	0x00000000


	//----- nvinfo : EIATTR_MIN_STACK_SIZE
	.align		4
.L_3:
        /*0018*/ 	.byte	0x04, 0x12
        /*001a*/ 	.short	(.L_5 - .L_4)
	.align		4
.L_4:
        /*001c*/ 	.word	index@(_Z16PersistentKernelPVi)
        /*0020*/ 	.word	0x00000000
.L_5:


//--------------------- .nv.compat                --------------------------
	.section	.nv.compat,"",@"SHT_CUDA_COMPAT_INFO"
	.align	4
        /*0000*/ 	.byte	0x02, 0x09, 0x00, 0x00, 0x02, 0x02, 0x01, 0x00, 0x02, 0x05, 0x05, 0x00, 0x03, 0x07, 0x01, 0x01
        /*0010*/ 	.byte	0x02, 0x03, 0x00, 0x00, 0x02, 0x06, 0x01, 0x00, 0x04, 0x0b, 0x08, 0x00, 0x09, 0x00, 0x00, 0x00
        /*0020*/ 	.byte	0x00, 0x00, 0x00, 0x00


//--------------------- .nv.info._Z16PersistentKernelPVi --------------------------
	.section	.nv.info._Z16PersistentKernelPVi,"",@"SHT_CUDA_INFO"
	.sectionflags	@""
	.align	4


	//----- nvinfo : EIATTR_CUDA_API_VERSION
	.align		4
        /*0000*/ 	.byte	0x04, 0x37
        /*0002*/ 	.short	(.L_7 - .L_6)
.L_6:
        /*0004*/ 	.word	0x00000082


	//----- nvinfo : EIATTR_KPARAM_INFO
	.align		4
.L_7:
        /*0008*/ 	.byte	0x04, 0x17
        /*000a*/ 	.short	(.L_9 - .L_8)
.L_8:
        /*000c*/ 	.word	0x00000000
        /*0010*/ 	.short	0x0000
        /*0012*/ 	.short	0x0000
        /*0014*/ 	.byte	0x00, 0xf5, 0x21, 0x00


	//----- nvinfo : EIATTR_SPARSE_MMA_MASK
	.align		4
.L_9:
        /*0018*/ 	.byte	0x03, 0x50
        /*001a*/ 	.short	0x0000


	//----- nvinfo : EIATTR_MAXREG_COUNT
	.align		4
        /*001c*/ 	.byte	0x03, 0x1b
        /*001e*/ 	.short	0x00ff


	//----- nvinfo : EIATTR_NUM_BARRIERS
	.align		4
        /*0020*/ 	.byte	0x02, 0x4c
        /*0022*/ 	.byte	0x01
	.zero		1


	//----- nvinfo : EIATTR_MERCURY_ISA_VERSION
	.align		4
        /*0024*/ 	.byte	0x03, 0x5f
        /*0026*/ 	.short	0x0101


	//----- nvinfo : EIATTR_VRC_CTA_INIT_COUNT
	.align		4
        /*0028*/ 	.byte	0x02, 0x4a
	.zero		1
	.zero		1


	//----- nvinfo : EIATTR_EXIT_INSTR_OFFSETS
	.align		4
        /*002c*/ 	.byte	0x04, 0x1c
        /*002e*/ 	.short	(.L_11 - .L_10)


	//   ....[0]....
.L_10:
        /*0030*/ 	.word	0x00000050


	//   ....[1]....
        /*0034*/ 	.word	0x00000270


	//   ....[2]....
        /*0038*/ 	.word	0x000002d0


	//----- nvinfo : EIATTR_CRS_STACK_SIZE
	.align		4
.L_11:
        /*003c*/ 	.byte	0x04, 0x1e
        /*003e*/ 	.short	(.L_13 - .L_12)
.L_12:
        /*0040*/ 	.word	0x00000000


	//----- nvinfo : EIATTR_CBANK_PARAM_SIZE
	.align		4
.L_13:
        /*0044*/ 	.byte	0x03, 0x19
        /*0046*/ 	.short	0x0008


	//----- nvinfo : EIATTR_PARAM_CBANK
	.align		4
        /*0048*/ 	.byte	0x04, 0x0a
        /*004a*/ 	.short	(.L_15 - .L_14)
	.align		4
.L_14:
        /*004c*/ 	.word	index@(.nv.constant0._Z16PersistentKernelPVi)
        /*0050*/ 	.short	0x0380
        /*0052*/ 	.short	0x0008


	//----- nvinfo : EIATTR_SW_WAR
	.align		4
.L_15:
        /*0054*/ 	.byte	0x04, 0x36
        /*0056*/ 	.short	(.L_17 - .L_16)
.L_16:
        /*0058*/ 	.word	0x00000008
.L_17:


//--------------------- .nv.callgraph             --------------------------
	.section	.nv.callgraph,"",@"SHT_CUDA_CALLGRAPH"
	.align	4
	.sectionentsize	8
	.align		4
        /*0000*/ 	.word	0x00000000
	.align		4
        /*0004*/ 	.word	0xffffffff
	.align		4
        /*0008*/ 	.word	0x00000000
	.align		4
        /*000c*/ 	.word	0xfffffffe
	.align		4
        /*0010*/ 	.word	0x00000000
	.align		4
        /*0014*/ 	.word	0xfffffffd
	.align		4
        /*0018*/ 	.word	0x00000000
	.align		4
        /*001c*/ 	.word	0xfffffffc


//--------------------- .text._Z16PersistentKernelPVi --------------------------
	.section	.text._Z16PersistentKernelPVi,"ax",@progbits
	.align	128
        .global         _Z16PersistentKernelPVi
        .type           _Z16PersistentKernelPVi,@function
        .size           _Z16PersistentKernelPVi,(.L_x_4 - _Z16PersistentKernelPVi)
        .other          _Z16PersistentKernelPVi,@"STO_CUDA_ENTRY STV_DEFAULT"
_Z16PersistentKernelPVi:
.text._Z16PersistentKernelPVi:
[----:B------:R-:W-:Y:S08]  /*0000*/  LDC R1, c[0x0][0x37c] ;  /* 0x0000df00ff017b82 */ /* 0x000ff00000000800 */
[----:B------:R-:W0:Y:S01]  /*0010*/  LDC.64 R2, c[0x0][0x380] ;  /* 0x0000e000ff027b82 */ /* 0x000e220000000a00 */
[----:B------:R-:W0:Y:S02]  /*0020*/  LDCU.64 UR4, c[0x0][0x358] ;  /* 0x00006b00ff0477ac */ /* 0x000e240008000a00 */
[----:B0-----:R-:W2:Y:S02]  /*0030*/  LDG.E.STRONG.SYS R2, desc[UR4][R2.64+0x4] ;  /* 0x0000040402027981 */ /* 0x001ea4000c1f5900 */
[----:B--2---:R-:W-:-:S13]  /*0040*/  ISETP.NE.AND P0, PT, R2, 0x1, PT ;  /* 0x000000010200780c */ /* 0x004fda0003f05270 */
[----:B------:R-:W-:Y:S05]  /*0050*/  @!P0 EXIT ;  /* 0x000000000000894d */ /* 0x000fea0003800000 */
[----:B------:R-:W0:Y:S01]  /*0060*/  S2R R0, SR_TID.Z ;  /* 0x0000000000007919 */ /* 0x000e220000002300 */
[----:B------:R-:W0:Y:S01]  /*0070*/  LDCU UR6, c[0x0][0x364] ;  /* 0x00006c80ff0677ac */ /* 0x000e220008000800 */
[----:B------:R-:W1:Y:S01]  /*0080*/  LDC.64 R2, c[0x0][0x380] ;  /* 0x0000e000ff027b82 */ /* 0x000e620000000a00 */
[----:B------:R-:W0:Y:S01]  /*0090*/  S2R R7, SR_TID.Y ;  /* 0x0000000000077919 */ /* 0x000e220000002200 */
[----:B------:R-:W2:Y:S01]  /*00a0*/  LDCU UR7, c[0x0][0x360] ;  /* 0x00006c00ff0777ac */ /* 0x000ea20008000800 */
[----:B------:R-:W1:Y:S01]  /*00b0*/  S2R R9, SR_CTAID.X ;  /* 0x0000000000097919 */ /* 0x000e620000002500 */
[----:B------:R-:W3:Y:S01]  /*00c0*/  S2R R5, SR_TID.X ;  /* 0x0000000000057919 */ /* 0x000ee20000002100 */
[----:B0-----:R-:W-:-:S04]  /*00d0*/  IMAD R0, R0, UR6, R7 ;  /* 0x0000000600007c24 */ /* 0x001fc8000f8e0207 */
[----:B--2---:R-:W-:Y:S02]  /*00e0*/  IMAD R0, R0, UR7, RZ ;  /* 0x0000000700007c24 */ /* 0x004fe4000f8e02ff */
[----:B-1----:R-:W-:-:S03]  /*00f0*/  IMAD.WIDE.U32 R2, R9, 0x4, R2 ;  /* 0x0000000409027825 */ /* 0x002fc600078e0002 */
[----:B---3--:R-:W-:-:S07]  /*0100*/  LOP3.LUT R0, R0, R5, RZ, 0xfc, !PT ;  /* 0x0000000500007212 */ /* 0x008fce00078efcff */
.L_x_2:
[----:B------:R-:W-:-:S13]  /*0110*/  ISETP.NE.AND P0, PT, R0, RZ, PT ;  /* 0x000000ff0000720c */ /* 0x000fda0003f05270 */
[----:B------:R-:W-:Y:S05]  /*0120*/  @P0 BRA `(.L_x_0) ;  /* 0x00000000003c0947 */ /* 0x000fea0003800000 */
[----:B------:R-:W2:Y:S02]  /*0130*/  LDG.E.STRONG.SYS R4, desc[UR4][R2.64] ;  /* 0x0000000402047981 */ /* 0x000ea4000c1f5900 */
[----:B--2---:R-:W-:-:S13]  /*0140*/  ISETP.NE.AND P0, PT, R4, 0x1, PT ;  /* 0x000000010400780c */ /* 0x004fda0003f05270 */
[----:B------:R-:W-:Y:S05]  /*0150*/  @!P0 BRA `(.L_x_0) ;  /* 0x0000000000308947 */ /* 0x000fea0003800000 */
[----:B------:R-:W0:Y:S02]  /*0160*/  LDC.64 R6, c[0x0][0x380] ;  /* 0x0000e000ff067b82 */ /* 0x000e240000000a00 */
.L_x_1:
[----:B0-----:R-:W2:Y:S01]  /*0170*/  LDG.E.STRONG.SYS R4, desc[UR4][R6.64+0x4] ;  /* 0x0000040406047981 */ /* 0x001ea2000c1f5900 */
[----:B------:R-:W-:Y:S05]  /*0180*/  YIELD ;  /* 0x0000000000007946 */ /* 0x000fea0003800000 */
[----:B--2---:R-:W-:-:S13]  /*0190*/  ISETP.NE.AND P0, PT, R4, 0x1, PT ;  /* 0x000000010400780c */ /* 0x004fda0003f05270 */
[----:B------:R-:W-:Y:S05]  /*01a0*/  @!P0 BRA `(.L_x_0) ;  /* 0x00000000001c8947 */ /* 0x000fea0003800000 */
[----:B------:R-:W-:Y:S06]  /*01b0*/  MEMBAR.SC.SYS ;  /* 0x0000000000007992 */ /* 0x000fec0000003000 */
[----:B------:R-:W-:-:S00]  /*01c0*/  ERRBAR ;  /* 0x00000000000079ab */ /* 0x000fc00000000000 */
[----:B------:R-:W-:Y:S06]  /*01d0*/  CGAERRBAR ;  /* 0x00000000000075ab */ /* 0x000fec0000000000 */
[----:B------:R-:W-:Y:S04]  /*01e0*/  CCTL.IVALL ;  /* 0x00000000ff00798f */ /* 0x000fe80002000000 */
[----:B------:R-:W2:Y:S02]  /*01f0*/  LDG.E.STRONG.SYS R4, desc[UR4][R2.64] ;  /* 0x0000000402047981 */ /* 0x000ea4000c1f5900 */
[----:B--2---:R-:W-:-:S13]  /*0200*/  ISETP.NE.AND P0, PT, R4, 0x1, PT ;  /* 0x000000010400780c */ /* 0x004fda0003f05270 */
[----:B------:R-:W-:Y:S05]  /*0210*/  @P0 BRA `(.L_x_1) ;  /* 0xfffffffc00d40947 */ /* 0x000fea000383ffff */
.L_x_0:
[----:B------:R-:W-:Y:S05]  /*0220*/  WARPSYNC.ALL ;  /* 0x0000000000007948 */ /* 0x000fea0003800000 */
[----:B------:R-:W0:Y:S08]  /*0230*/  LDC.64 R4, c[0x0][0x380] ;  /* 0x0000e000ff047b82 */ /* 0x000e300000000a00 */
[----:B------:R-:W-:Y:S06]  /*0240*/  BAR.SYNC.DEFER_BLOCKING 0x0 ;  /* 0x0000000000007b1d */ /* 0x000fec0000010000 */
[----:B0-----:R-:W2:Y:S02]  /*0250*/  LDG.E.STRONG.SYS R6, desc[UR4][R4.64+0x4] ;  /* 0x0000040404067981 */ /* 0x001ea4000c1f5900 */
[----:B--2---:R-:W-:-:S13]  /*0260*/  ISETP.NE.AND P0, PT, R6, 0x1, PT ;  /* 0x000000010600780c */ /* 0x004fda0003f05270 */
[----:B------:R-:W-:Y:S05]  /*0270*/  @!P0 EXIT ;  /* 0x000000000000894d */ /* 0x000fea0003800000 */
[----:B------:R-:W-:-:S13]  /*0280*/  ISETP.NE.AND P0, PT, R0, RZ, PT ;  /* 0x000000ff0000720c */ /* 0x000fda0003f05270 */
[----:B------:R0:W-:Y:S04]  /*0290*/  @!P0 STG.E.STRONG.SYS desc[UR4][R2.64], RZ ;  /* 0x000000ff02008986 */ /* 0x0001e8000c115904 */
[----:B------:R-:W2:Y:S02]  /*02a0*/  LDG.E.STRONG.SYS R4, desc[UR4][R4.64+0x4] ;  /* 0x0000040404047981 */ /* 0x000ea4000c1f5900 */
[----:B--2---:R-:W-:-:S13]  /*02b0*/  ISETP.NE.AND P0, PT, R4, 0x1, PT ;  /* 0x000000010400780c */ /* 0x004fda0003f05270 */
[----:B0-----:R-:W-:Y:S05]  /*02c0*/  @P0 BRA `(.L_x_2) ;  /* 0xfffffffc00900947 */ /* 0x001fea000383ffff */
[----:B------:R-:W-:Y:S05]  /*02d0*/  EXIT ;  /* 0x000000000000794d */ /* 0x000fea0003800000 */
.L_x_3:
[----:B------:R-:W-:-:S00]  /*02e0*/  BRA `(.L_x_3) ;  /* 0xfffffffc00fc7947 */ /* 0x000fc0000383ffff */
[----:B------:R-:W-:-:S00]  /*02f0*/  NOP ;  /* 0x0000000000007918 */ /* 0x000fc00000000000 */
        /* <DEDUP_REMOVED lines=8> */
.L_x_4:


//--------------------- .nv.shared.reserved.0     --------------------------
	.section	.nv.shared.reserved.0,"aw",@nobits
	.weak		__nv_reservedSMEM_offset_0_alias
	.size		__nv_reservedSMEM_offset_0_alias, 0, 64
	.other		__nv_reservedSMEM_offset_0_alias,@"STO_CUDA_RESERVED_SHARED STV_DEFAULT"
__nv_reservedSMEM_offset_0_alias:
	.zero		0
	.zero		64


//--------------------- .nv.constant0._Z16PersistentKernelPVi --------------------------
	.section	.nv.constant0._Z16PersistentKernelPVi,"a",@progbits
	.sectionflags	@""
	.align	4
.nv.constant0._Z16PersistentKernelPVi:
	.zero		904


//--------------------- SYMBOLS --------------------------

	.type		.nv.reservedSmem.offset0,@object
	.size		.nv.reservedSmem.offset0,0x4
